	.headerflags	@"EF_CUDA_TEXMODE_UNIFIED EF_CUDA_64BIT_ADDRESS EF_CUDA_ACCELERATORS EF_CUDA_SM90 EF_CUDA_VIRTUAL_SM(EF_CUDA_SM90)"
	.elftype	@"ET_EXEC"


//--------------------- .nv.info                  --------------------------
	.section	.nv.info,"",@"SHT_CUDA_INFO"
	.align	4


	//----- nvinfo : EIATTR_REGCOUNT
	.align		4
        /*0000*/ 	.byte	0x04, 0x2f
        /*0002*/ 	.short	(.L_1 - .L_0)
	.align		4
.L_0:
        /*0004*/ 	.word	index@(triton_poi_fused_cat_7)
        /*0008*/ 	.word	0x00000028


	//----- nvinfo : EIATTR_MIN_STACK_SIZE
	.align		4
.L_1:
        /*000c*/ 	.byte	0x04, 0x12
        /*000e*/ 	.short	(.L_3 - .L_2)
	.align		4
.L_2:
        /*0010*/ 	.word	index@(triton_poi_fused_cat_7)
        /*0014*/ 	.word	0x00000000


	//----- nvinfo : EIATTR_FRAME_SIZE
	.align		4
.L_3:
        /*0018*/ 	.byte	0x04, 0x11
        /*001a*/ 	.short	(.L_5 - .L_4)
	.align		4
.L_4:
        /*001c*/ 	.word	index@(triton_poi_fused_cat_7)
        /*0020*/ 	.word	0x00000000


	//----- nvinfo : EIATTR_MIN_STACK_SIZE
	.align		4
.L_5:
        /*0024*/ 	.byte	0x04, 0x12
        /*0026*/ 	.short	(.L_7 - .L_6)
	.align		4
.L_6:
        /*0028*/ 	.word	index@(triton_poi_fused_cat_7)
        /*002c*/ 	.word	0x00000000
.L_7:


//--------------------- .nv.info.triton_poi_fused_cat_7 --------------------------
	.section	.nv.info.triton_poi_fused_cat_7,"",@"SHT_CUDA_INFO"
	.sectionflags	@""
	.align	4


	//----- nvinfo : EIATTR_CUDA_API_VERSION
	.align		4
        /*0000*/ 	.byte	0x04, 0x37
        /*0002*/ 	.short	(.L_9 - .L_8)
.L_8:
        /*0004*/ 	.word	0x0000007c


	//----- nvinfo : EIATTR_KPARAM_INFO
	.align		4
.L_9:
        /*0008*/ 	.byte	0x04, 0x17
        /*000a*/ 	.short	(.L_11 - .L_10)
.L_10:
        /*000c*/ 	.word	0x00000000
        /*0010*/ 	.short	0x0005
        /*0012*/ 	.short	0x0028
        /*0014*/ 	.byte	0x00, 0xf0, 0x11, 0x00


	//----- nvinfo : EIATTR_KPARAM_INFO
	.align		4
.L_11:
        /*0018*/ 	.byte	0x04, 0x17
        /*001a*/ 	.short	(.L_13 - .L_12)
.L_12:
        /*001c*/ 	.word	0x00000000
        /*0020*/ 	.short	0x0004
        /*0022*/ 	.short	0x0020
        /*0024*/ 	.byte	0x00, 0xf4, 0x21, 0x00


	//----- nvinfo : EIATTR_KPARAM_INFO
	.align		4
.L_13:
        /*0028*/ 	.byte	0x04, 0x17
        /*002a*/ 	.short	(.L_15 - .L_14)
.L_14:
        /*002c*/ 	.word	0x00000000
        /*0030*/ 	.short	0x0003
        /*0032*/ 	.short	0x0018
        /*0034*/ 	.byte	0x00, 0xf4, 0x21, 0x00


	//----- nvinfo : EIATTR_KPARAM_INFO
	.align		4
.L_15:
        /*0038*/ 	.byte	0x04, 0x17
        /*003a*/ 	.short	(.L_17 - .L_16)
.L_16:
        /*003c*/ 	.word	0x00000000
        /*0040*/ 	.short	0x0002
        /*0042*/ 	.short	0x0010
        /*0044*/ 	.byte	0x00, 0xf4, 0x21, 0x00


	//----- nvinfo : EIATTR_KPARAM_INFO
	.align		4
.L_17:
        /*0048*/ 	.byte	0x04, 0x17
        /*004a*/ 	.short	(.L_19 - .L_18)
.L_18:
        /*004c*/ 	.word	0x00000000
        /*0050*/ 	.short	0x0001
        /*0052*/ 	.short	0x0008
        /*0054*/ 	.byte	0x00, 0xf4, 0x21, 0x00


	//----- nvinfo : EIATTR_KPARAM_INFO
	.align		4
.L_19:
        /*0058*/ 	.byte	0x04, 0x17
        /*005a*/ 	.short	(.L_21 - .L_20)
.L_20:
        /*005c*/ 	.word	0x00000000
        /*0060*/ 	.short	0x0000
        /*0062*/ 	.short	0x0000
        /*0064*/ 	.byte	0x00, 0xf4, 0x21, 0x00


	//----- nvinfo : EIATTR_SPARSE_MMA_MASK
	.align		4
.L_21:
        /*0068*/ 	.byte	0x03, 0x50
        /*006a*/ 	.short	0x0000


	//----- nvinfo : EIATTR_MAXREG_COUNT
	.align		4
        /*006c*/ 	.byte	0x03, 0x1b
        /*006e*/ 	.short	0x00ff


	//----- nvinfo : EIATTR_EXIT_INSTR_OFFSETS
	.align		4
        /*0070*/ 	.byte	0x04, 0x1c
        /*0072*/ 	.short	(.L_23 - .L_22)


	//   ....[0]....
.L_22:
        /*0074*/ 	.word	0x000014f0


	//   ....[1]....
        /*0078*/ 	.word	0x00001510


	//----- nvinfo : EIATTR_REQNTID
	.align		4
.L_23:
        /*007c*/ 	.byte	0x04, 0x10
        /*007e*/ 	.short	(.L_25 - .L_24)
.L_24:
        /*0080*/ 	.word	0x00000080
        /*0084*/ 	.word	0x00000001
        /*0088*/ 	.word	0x00000001


	//----- nvinfo : EIATTR_CBANK_PARAM_SIZE
	.align		4
.L_25:
        /*008c*/ 	.byte	0x03, 0x19
        /*008e*/ 	.short	0x002c


	//----- nvinfo : EIATTR_PARAM_CBANK
	.align		4
        /*0090*/ 	.byte	0x04, 0x0a
        /*0092*/ 	.short	(.L_27 - .L_26)
	.align		4
.L_26:
        /*0094*/ 	.word	index@(.nv.constant0.triton_poi_fused_cat_7)
        /*0098*/ 	.short	0x0210
        /*009a*/ 	.short	0x002c


	//----- nvinfo : EIATTR_SW_WAR
	.align		4
.L_27:
        /*009c*/ 	.byte	0x04, 0x36
        /*009e*/ 	.short	(.L_29 - .L_28)
.L_28:
        /*00a0*/ 	.word	0x00000008
.L_29:


//--------------------- .nv.callgraph             --------------------------
	.section	.nv.callgraph,"",@"SHT_CUDA_CALLGRAPH"
	.align	4
	.sectionentsize	8
	.align		4
        /*0000*/ 	.word	0x00000000
	.align		4
        /*0004*/ 	.word	0xffffffff
	.align		4
        /*0008*/ 	.word	0x00000000
	.align		4
        /*000c*/ 	.word	0xfffffffe
	.align		4
        /*0010*/ 	.word	0x00000000
	.align		4
        /*0014*/ 	.word	0xfffffffd
	.align		4
        /*0018*/ 	.word	0x00000000
	.align		4
        /*001c*/ 	.word	0xfffffffc


//--------------------- .text.triton_poi_fused_cat_7 --------------------------
	.section	.text.triton_poi_fused_cat_7,"ax",@progbits
	.align	128
        .global         triton_poi_fused_cat_7
        .type           triton_poi_fused_cat_7,@function
        .size           triton_poi_fused_cat_7,(.L_x_1 - triton_poi_fused_cat_7)
        .other          triton_poi_fused_cat_7,@"STO_CUDA_ENTRY STV_DEFAULT"
triton_poi_fused_cat_7:
.text.triton_poi_fused_cat_7:
[----:B------:R-:W0:Y:S01]  /*0000*/  LDC R1, c[0x0][0x28] ;  /* 0x00000a00ff017b82 */ /* 0x000e220000000800 */
[----:B------:R-:W1:Y:S01]  /*0010*/  S2R R0, SR_TID.X ;  /* 0x0000000000007919 */ /* 0x000e620000002100 */
[----:B------:R-:W-:-:S06]  /*0020*/  IMAD.MOV.U32 R12, RZ, RZ, RZ ;  /* 0x000000ffff0c7224 */ /* 0x000fcc00078e00ff */
[----:B------:R-:W2:Y:S01]  /*0030*/  LDC.64 R10, c[0x0][0x210] ;  /* 0x00008400ff0a7b82 */ /* 0x000ea20000000a00 */
[----:B------:R-:W-:Y:S01]  /*0040*/  IMAD.MOV.U32 R23, RZ, RZ, RZ ;  /* 0x000000ffff177224 */ /* 0x000fe200078e00ff */
[----:B------:R-:W3:Y:S01]  /*0050*/  S2R R13, SR_CTAID.X ;  /* 0x00000000000d7919 */ /* 0x000ee20000002500 */
[----:B------:R-:W-:-:S05]  /*0060*/  ULDC.64 UR4, c[0x0][0x208] ;  /* 0x0000820000047ab9 */ /* 0x000fca0000000a00 */
[----:B------:R-:W4:Y:S01]  /*0070*/  LDC.64 R2, c[0x0][0x218] ;  /* 0x00008600ff027b82 */ /* 0x000f220000000a00 */
[----:B------:R-:W-:Y:S01]  /*0080*/  IMAD.MOV.U32 R14, RZ, RZ, RZ ;  /* 0x000000ffff0e7224 */ /* 0x000fe200078e00ff */
[----:B------:R-:W-:Y:S01]  /*0090*/  ULDC.64 UR6, c[0x0][0x220] ;  /* 0x0000880000067ab9 */ /* 0x000fe20000000a00 */
[----:B-1----:R-:W-:-:S05]  /*00a0*/  IMAD.SHL.U32 R0, R0, 0x4, RZ ;  /* 0x0000000400007824 */ /* 0x002fca00078e00ff */
[----:B------:R-:W-:-:S05]  /*00b0*/  LOP3.LUT R0, R0, 0x1fc, RZ, 0xc0, !PT ;  /* 0x000001fc00007812 */ /* 0x000fca00078ec0ff */
[----:B---3--:R-:W-:-:S04]  /*00c0*/  IMAD R13, R13, 0x400, R0 ;  /* 0x000004000d0d7824 */ /* 0x008fc800078e0200 */
[----:B------:R-:W-:-:S05]  /*00d0*/  IMAD.HI R0, R13, -0x6e5d4c3b, R12 ;  /* 0x91a2b3c50d007827 */ /* 0x000fca00078e020c */
[----:B------:R-:W-:-:S04]  /*00e0*/  SHF.R.U32.HI R5, RZ, 0x1f, R0 ;  /* 0x0000001fff057819 */ /* 0x000fc80000011600 */
[CC--:B------:R-:W-:Y:S02]  /*00f0*/  LEA.HI.SX32 R9, R0.reuse, R5.reuse, 0x19 ;  /* 0x0000000500097211 */ /* 0x0c0fe400078fcaff */
[----:B------:R-:W-:Y:S01]  /*0100*/  LEA.HI.SX32 R18, R0, R5, 0x12 ;  /* 0x0000000500127211 */ /* 0x000fe200078f92ff */
[----:B------:R-:W-:Y:S01]  /*0110*/  IMAD.MOV.U32 R0, RZ, RZ, RZ ;  /* 0x000000ffff007224 */ /* 0x000fe200078e00ff */
[----:B------:R-:W-:-:S03]  /*0120*/  LEA.HI R4, R9, R9, RZ, 0x7 ;  /* 0x0000000909047211 */ /* 0x000fc600078f38ff */
[----:B------:R-:W-:Y:S01]  /*0130*/  IMAD R18, R18, 0x3840, RZ ;  /* 0x0000384012127824 */ /* 0x000fe200078e02ff */
[----:B------:R-:W-:-:S05]  /*0140*/  LOP3.LUT R4, R4, 0xffffff80, RZ, 0xc0, !PT ;  /* 0xffffff8004047812 */ /* 0x000fca00078ec0ff */
[C---:B------:R-:W-:Y:S02]  /*0150*/  IMAD.IADD R7, R9.reuse, 0x1, -R4 ;  /* 0x0000000109077824 */ /* 0x040fe400078e0a04 */
[----:B------:R-:W-:Y:S02]  /*0160*/  IMAD R9, R9, -0xe1, R13 ;  /* 0xffffff1f09097824 */ /* 0x000fe400078e020d */
[C---:B----4-:R-:W-:Y:S01]  /*0170*/  IMAD.WIDE R20, R7.reuse, 0x4, R2 ;  /* 0x0000000407147825 */ /* 0x050fe200078e0202 */
[----:B------:R-:W-:-:S03]  /*0180*/  ISETP.GE.AND P0, PT, R7, 0x40, PT ;  /* 0x000000400700780c */ /* 0x000fc60003f06270 */
[----:B------:R-:W-:Y:S01]  /*0190*/  IMAD R6, R9, 0x40, R18 ;  /* 0x0000004009067824 */ /* 0x000fe200078e0212 */
[C---:B------:R-:W-:Y:S01]  /*01a0*/  ISETP.LT.AND P2, PT, R13.reuse, 0x1c200, !P0 ;  /* 0x0001c2000d00780c */ /* 0x040fe20004741270 */
[----:B------:R-:W-:Y:S01]  /*01b0*/  VIADD R15, R13, 0x1 ;  /* 0x000000010d0f7836 */ /* 0x000fe20000000000 */
[----:B------:R-:W1:Y:S01]  /*01c0*/  LDC.64 R8, c[0x0][0x228] ;  /* 0x00008a00ff087b82 */ /* 0x000e620000000a00 */
[----:B------:R-:W-:-:S04]  /*01d0*/  IMAD.IADD R17, R7, 0x1, R6 ;  /* 0x0000000107117824 */ /* 0x000fc800078e0206 */
[----:B--2---:R-:W-:-:S06]  /*01e0*/  IMAD.WIDE R16, R17, 0x4, R10 ;  /* 0x0000000411107825 */ /* 0x004fcc00078e020a */
[----:B------:R2:W3:Y:S04]  /*01f0*/  @P2 LDG.E.EL R0, desc[UR4][R16.64] ;  /* 0x0000000410002981 */ /* 0x0004e8000c2e1900 */
[----:B------:R4:W5:Y:S01]  /*0200*/  @P2 LDG.E.EL R23, desc[UR4][R20.64] ;  /* 0x0000000414172981 */ /* 0x000962000c2e1900 */
[----:B------:R-:W-:Y:S01]  /*0210*/  IMAD.HI R4, R15, -0x6e5d4c3b, R14 ;  /* 0x91a2b3c50f047827 */ /* 0x000fe200078e020e */
[----:B------:R-:W-:Y:S02]  /*0220*/  SHF.R.S32.HI R12, RZ, 0x1f, R6 ;  /* 0x0000001fff0c7819 */ /* 0x000fe40000011406 */
[C---:B------:R-:W-:Y:S01]  /*0230*/  ISETP.GE.AND P1, PT, R13.reuse, 0x1c200, PT ;  /* 0x0001c2000d00780c */ /* 0x040fe20003f26270 */
[----:B------:R-:W-:Y:S01]  /*0240*/  VIADD R5, R13, 0x2 ;  /* 0x000000020d057836 */ /* 0x000fe20000000000 */
[----:B------:R-:W-:-:S02]  /*0250*/  SHF.R.U32.HI R19, RZ, 0x1f, R4 ;  /* 0x0000001fff137819 */ /* 0x000fc40000011604 */
[----:B--2---:R-:W-:Y:S02]  /*0260*/  IADD3 R16, P3, R7, R6, RZ ;  /* 0x0000000607107210 */ /* 0x004fe40007f7e0ff */
[----:B------:R-:W-:Y:S01]  /*0270*/  LEA.HI.SX32 R19, R4, R19, 0x19 ;  /* 0x0000001304137211 */ /* 0x000fe200078fcaff */
[----:B------:R-:W-:Y:S01]  /*0280*/  IMAD.MOV.U32 R4, RZ, RZ, RZ ;  /* 0x000000ffff047224 */ /* 0x000fe200078e00ff */
[C---:B------:R-:W-:Y:S02]  /*0290*/  ISETP.GT.AND P6, PT, R7.reuse, 0x3f, !P1 ;  /* 0x0000003f0700780c */ /* 0x040fe40004fc4270 */
[----:B----4-:R-:W-:Y:S01]  /*02a0*/  LEA.HI.X.SX32 R21, R7, R12, 0x1, P3 ;  /* 0x0000000c07157211 */ /* 0x010fe200018f0eff */
[----:B------:R-:W-:Y:S01]  /*02b0*/  IMAD.HI R29, R5, -0x6e5d4c3b, R4 ;  /* 0x91a2b3c5051d7827 */ /* 0x000fe200078e0204 */
[C---:B------:R-:W-:Y:S02]  /*02c0*/  LEA.HI R4, R19.reuse, R19, RZ, 0x7 ;  /* 0x0000001313047211 */ /* 0x040fe400078f38ff */
[----:B------:R-:W-:Y:S01]  /*02d0*/  LEA R14, P3, R16, UR6, 0x2 ;  /* 0x00000006100e7c11 */ /* 0x000fe2000f8610ff */
[----:B------:R-:W-:Y:S01]  /*02e0*/  IMAD R17, R19, -0xe1, R15 ;  /* 0xffffff1f13117824 */ /* 0x000fe200078e020f */
[----:B------:R-:W-:Y:S01]  /*02f0*/  SHF.R.U32.HI R6, RZ, 0x1f, R29 ;  /* 0x0000001fff067819 */ /* 0x000fe2000001161d */
[----:B------:R-:W-:Y:S01]  /*0300*/  IMAD.MOV.U32 R12, RZ, RZ, RZ ;  /* 0x000000ffff0c7224 */ /* 0x000fe200078e00ff */
[----:B------:R-:W-:Y:S01]  /*0310*/  LOP3.LUT R4, R4, 0xffffff80, RZ, 0xc0, !PT ;  /* 0xffffff8004047812 */ /* 0x000fe200078ec0ff */
[----:B------:R-:W-:Y:S01]  /*0320*/  IMAD R24, R17, 0x40, R18 ;  /* 0x0000004011187824 */ /* 0x000fe200078e0212 */
[----:B------:R-:W-:-:S02]  /*0330*/  LEA.HI.SX32 R29, R29, R6, 0x19 ;  /* 0x000000061d1d7211 */ /* 0x000fc400078fcaff */
[----:B------:R-:W-:Y:S01]  /*0340*/  LEA.HI.X R15, R16, UR7, R21, 0x2, P3 ;  /* 0x00000007100f7c11 */ /* 0x000fe200098f1415 */
[----:B------:R-:W-:Y:S01]  /*0350*/  IMAD.IADD R27, R19, 0x1, -R4 ;  /* 0x00000001131b7824 */ /* 0x000fe200078e0a04 */
[----:B------:R-:W-:Y:S01]  /*0360*/  LEA.HI R6, R29, R29, RZ, 0x7 ;  /* 0x0000001d1d067211 */ /* 0x000fe200078f38ff */
[----:B-1----:R-:W-:Y:S01]  /*0370*/  IMAD.WIDE R16, R7, 0x4, R8 ;  /* 0x0000000407107825 */ /* 0x002fe200078e0208 */
[----:B------:R-:W-:Y:S02]  /*0380*/  SHF.R.S32.HI R22, RZ, 0x1f, R24 ;  /* 0x0000001fff167819 */ /* 0x000fe40000011418 */
[----:B------:R-:W-:Y:S01]  /*0390*/  IADD3 R7, P3, R27, R24, RZ ;  /* 0x000000181b077210 */ /* 0x000fe20007f7e0ff */
[----:B------:R-:W-:Y:S01]  /*03a0*/  IMAD.MOV.U32 R4, RZ, RZ, RZ ;  /* 0x000000ffff047224 */ /* 0x000fe200078e00ff */
[----:B------:R-:W-:Y:S01]  /*03b0*/  LOP3.LUT R20, R6, 0xffffff80, RZ, 0xc0, !PT ;  /* 0xffffff8006147812 */ /* 0x000fe200078ec0ff */
[----:B------:R-:W-:Y:S01]  /*03c0*/  IMAD R5, R29, -0xe1, R5 ;  /* 0xffffff1f1d057824 */ /* 0x000fe200078e0205 */
[----:B------:R-:W-:Y:S01]  /*03d0*/  LEA.HI.X.SX32 R26, R27, R22, 0x1, P3 ;  /* 0x000000161b1a7211 */ /* 0x000fe200018f0eff */
[----:B------:R-:W2:Y:S01]  /*03e0*/  @P6 LDG.E.EL R12, desc[UR4][R16.64+-0x100] ;  /* 0xffff0004100c6981 */ /* 0x000ea2000c2e1900 */
[----:B------:R-:W-:Y:S01]  /*03f0*/  LEA R6, P3, R7, UR6, 0x2 ;  /* 0x0000000607067c11 */ /* 0x000fe2000f8610ff */
[----:B------:R-:W-:-:S02]  /*0400*/  IMAD R22, R5, 0x40, R18 ;  /* 0x0000004005167824 */ /* 0x000fc400078e0212 */
[----:B------:R-:W-:Y:S01]  /*0410*/  IMAD.IADD R29, R29, 0x1, -R20 ;  /* 0x000000011d1d7824 */ /* 0x000fe200078e0a14 */
[----:B------:R1:W4:Y:S01]  /*0420*/  @P6 LDG.E.EL R4, desc[UR4][R14.64+-0x100] ;  /* 0xffff00040e046981 */ /* 0x000322000c2e1900 */
[----:B------:R-:W-:Y:S02]  /*0430*/  LEA.HI.X R7, R7, UR7, R26, 0x2, P3 ;  /* 0x0000000707077c11 */ /* 0x000fe400098f141a */
[C---:B------:R-:W-:Y:S02]  /*0440*/  ISETP.LT.AND P4, PT, R27.reuse, 0x40, !P1 ;  /* 0x000000401b00780c */ /* 0x040fe40004f81270 */
[----:B------:R-:W-:Y:S02]  /*0450*/  IADD3 R5, P3, R29, R22, RZ ;  /* 0x000000161d057210 */ /* 0x000fe40007f7e0ff */
[----:B-1----:R-:W-:Y:S01]  /*0460*/  SHF.R.S32.HI R14, RZ, 0x1f, R22 ;  /* 0x0000001fff0e7819 */ /* 0x002fe20000011416 */
[C---:B------:R-:W-:Y:S01]  /*0470*/  IMAD.IADD R15, R27.reuse, 0x1, R24 ;  /* 0x000000011b0f7824 */ /* 0x040fe200078e0218 */
[----:B------:R-:W-:-:S02]  /*0480*/  ISETP.GT.AND P5, PT, R27, 0x3f, !P1 ;  /* 0x0000003f1b00780c */ /* 0x000fc40004fa4270 */
[----:B------:R-:W-:Y:S02]  /*0490*/  LEA.HI.X.SX32 R24, R29, R14, 0x1, P3 ;  /* 0x0000000e1d187211 */ /* 0x000fe400018f0eff */
[----:B------:R-:W-:Y:S01]  /*04a0*/  LEA R16, P3, R5, UR6, 0x2 ;  /* 0x0000000605107c11 */ /* 0x000fe2000f8610ff */
[----:B------:R-:W-:Y:S02]  /*04b0*/  IMAD.MOV.U32 R33, RZ, RZ, RZ ;  /* 0x000000ffff217224 */ /* 0x000fe400078e00ff */
[----:B------:R-:W-:Y:S01]  /*04c0*/  IMAD.WIDE R20, R27, 0x4, R2 ;  /* 0x000000041b147825 */ /* 0x000fe200078e0202 */
[----:B------:R-:W-:Y:S02]  /*04d0*/  LEA.HI.X R17, R5, UR7, R24, 0x2, P3 ;  /* 0x0000000705117c11 */ /* 0x000fe400098f1418 */
[----:B------:R-:W-:Y:S01]  /*04e0*/  ISETP.LT.AND P3, PT, R29, 0x40, !P1 ;  /* 0x000000401d00780c */ /* 0x000fe20004f61270 */
[----:B------:R-:W-:Y:S01]  /*04f0*/  IMAD.MOV.U32 R34, RZ, RZ, RZ ;  /* 0x000000ffff227224 */ /* 0x000fe200078e00ff */
[----:B------:R1:W2:Y:S01]  /*0500*/  @P4 LDG.E.EL R33, desc[UR4][R20.64] ;  /* 0x0000000414214981 */ /* 0x0002a2000c2e1900 */
[----:B------:R-:W-:-:S04]  /*0510*/  IMAD.WIDE R14, R15, 0x4, R10 ;  /* 0x000000040f0e7825 */ /* 0x000fc800078e020a */
[----:B------:R-:W-:Y:S01]  /*0520*/  IMAD.MOV.U32 R28, RZ, RZ, RZ ;  /* 0x000000ffff1c7224 */ /* 0x000fe200078e00ff */
[----:B------:R1:W2:Y:S01]  /*0530*/  @P4 LDG.E.EL R34, desc[UR4][R14.64] ;  /* 0x000000040e224981 */ /* 0x0002a2000c2e1900 */
[----:B------:R-:W-:Y:S02]  /*0540*/  IMAD.IADD R37, R29, 0x1, R22 ;  /* 0x000000011d257824 */ /* 0x000fe400078e0216 */
[----:B-1----:R-:W-:-:S04]  /*0550*/  IMAD.WIDE R20, R27, 0x4, R8 ;  /* 0x000000041b147825 */ /* 0x002fc800078e0208 */
[----:B------:R-:W-:Y:S01]  /*0560*/  IMAD.MOV.U32 R19, RZ, RZ, RZ ;  /* 0x000000ffff137224 */ /* 0x000fe200078e00ff */
[----:B------:R1:W2:Y:S01]  /*0570*/  @P5 LDG.E.EL R28, desc[UR4][R20.64+-0x100] ;  /* 0xffff0004141c5981 */ /* 0x0002a2000c2e1900 */
[----:B------:R-:W-:Y:S02]  /*0580*/  IMAD.MOV.U32 R30, RZ, RZ, RZ ;  /* 0x000000ffff1e7224 */ /* 0x000fe400078e00ff */
[----:B0-----:R-:W-:-:S04]  /*0590*/  IMAD.WIDE R14, R29, 0x4, R2 ;  /* 0x000000041d0e7825 */ /* 0x001fc800078e0202 */
[----:B------:R-:W-:Y:S01]  /*05a0*/  IMAD.WIDE R36, R37, 0x4, R10 ;  /* 0x0000000425247825 */ /* 0x000fe200078e020a */
[----:B------:R-:W2:Y:S03]  /*05b0*/  @P3 LDG.E.EL R30, desc[UR4][R14.64] ;  /* 0x000000040e1e3981 */ /* 0x000ea6000c2e1900 */
[----:B------:R-:W-:Y:S01]  /*05c0*/  IMAD.MOV.U32 R24, RZ, RZ, RZ ;  /* 0x000000ffff187224 */ /* 0x000fe200078e00ff */
[----:B------:R-:W2:Y:S01]  /*05d0*/  @P3 LDG.E.EL R19, desc[UR4][R36.64] ;  /* 0x0000000424133981 */ /* 0x000ea2000c2e1900 */
[----:B-1----:R-:W-:-:S04]  /*05e0*/  IMAD.WIDE R20, R29, 0x4, R8 ;  /* 0x000000041d147825 */ /* 0x002fc800078e0208 */
[----:B------:R-:W-:Y:S02]  /*05f0*/  IMAD.MOV.U32 R5, RZ, RZ, RZ ;  /* 0x000000ffff057224 */ /* 0x000fe400078e00ff */
[----:B------:R-:W-:-:S06]  /*0600*/  IMAD.MOV.U32 R26, RZ, RZ, RZ ;  /* 0x000000ffff1a7224 */ /* 0x000fcc00078e00ff */
[----:B------:R0:W2:Y:S01]  /*0610*/  @P5 LDG.E.EL R26, desc[UR4][R6.64+-0x100] ;  /* 0xffff0004061a5981 */ /* 0x0000a2000c2e1900 */
[----:B---3--:R-:W-:Y:S02]  /*0620*/  SEL R0, R0, RZ, P2 ;  /* 0x000000ff00007207 */ /* 0x008fe40001000000 */
[----:B-----5:R-:W-:Y:S02]  /*0630*/  SEL R23, R23, RZ, P2 ;  /* 0x000000ff17177207 */ /* 0x020fe40001000000 */
[----:B------:R-:W-:-:S13]  /*0640*/  ISETP.GT.AND P2, PT, R29, 0x3f, !P1 ;  /* 0x0000003f1d00780c */ /* 0x000fda0004f44270 */
[----:B------:R-:W3:Y:S04]  /*0650*/  @P2 LDG.E.EL R24, desc[UR4][R20.64+-0x100] ;  /* 0xffff000414182981 */ /* 0x000ee8000c2e1900 */
[----:B------:R1:W5:Y:S01]  /*0660*/  @P2 LDG.E.EL R5, desc[UR4][R16.64+-0x100] ;  /* 0xffff000410052981 */ /* 0x000362000c2e1900 */
[----:B0-----:R-:W-:Y:S02]  /*0670*/  VIADD R7, R13, 0x3 ;  /* 0x000000030d077836 */ /* 0x001fe40000000000 */
[----:B------:R-:W-:-:S04]  /*0680*/  IMAD.MOV.U32 R6, RZ, RZ, RZ ;  /* 0x000000ffff067224 */ /* 0x000fc800078e00ff */
[----:B------:R-:W-:-:S05]  /*0690*/  IMAD.HI R14, R7, -0x6e5d4c3b, R6 ;  /* 0x91a2b3c5070e7827 */ /* 0x000fca00078e0206 */
[----:B------:R-:W-:-:S04]  /*06a0*/  SHF.R.U32.HI R15, RZ, 0x1f, R14 ;  /* 0x0000001fff0f7819 */ /* 0x000fc8000001160e */
[----:B------:R-:W-:-:S04]  /*06b0*/  LEA.HI.SX32 R25, R14, R15, 0x19 ;  /* 0x0000000f0e197211 */ /* 0x000fc800078fcaff */
[C---:B------:R-:W-:Y:S01]  /*06c0*/  LEA.HI R14, R25.reuse, R25, RZ, 0x7 ;  /* 0x00000019190e7211 */ /* 0x040fe200078f38ff */
[----:B------:R-:W-:-:S03]  /*06d0*/  IMAD R31, R25, -0xe1, R7 ;  /* 0xffffff1f191f7824 */ /* 0x000fc600078e0207 */
[----:B------:R-:W-:Y:S01]  /*06e0*/  LOP3.LUT R6, R14, 0xffffff80, RZ, 0xc0, !PT ;  /* 0xffffff800e067812 */ /* 0x000fe200078ec0ff */
[----:B------:R-:W-:Y:S02]  /*06f0*/  VIADD R15, R13, 0x200 ;  /* 0x000002000d0f7836 */ /* 0x000fe40000000000 */
[----:B------:R-:W-:Y:S02]  /*0700*/  IMAD.MOV.U32 R14, RZ, RZ, RZ ;  /* 0x000000ffff0e7224 */ /* 0x000fe400078e00ff */
[----:B------:R-:W-:Y:S02]  /*0710*/  IMAD R18, R31, 0x40, R18 ;  /* 0x000000401f127824 */ /* 0x000fe400078e0212 */
[----:B------:R-:W-:Y:S02]  /*0720*/  IMAD.IADD R25, R25, 0x1, -R6 ;  /* 0x0000000119197824 */ /* 0x000fe400078e0a06 */
[----:B-1----:R-:W-:Y:S01]  /*0730*/  IMAD.HI R17, R15, -0x6e5d4c3b, R14 ;  /* 0x91a2b3c50f117827 */ /* 0x002fe200078e020e */
[----:B----4-:R-:W-:-:S02]  /*0740*/  SEL R6, R4, RZ, P6 ;  /* 0x000000ff04067207 */ /* 0x010fc40003000000 */
[----:B--2---:R-:W-:Y:S02]  /*0750*/  SEL R7, R12, RZ, P6 ;  /* 0x000000ff0c077207 */ /* 0x004fe40003000000 */
[----:B------:R-:W-:Y:S02]  /*0760*/  SHF.R.S32.HI R14, RZ, 0x1f, R18 ;  /* 0x0000001fff0e7819 */ /* 0x000fe40000011412 */
[----:B------:R-:W-:Y:S02]  /*0770*/  IADD3 R20, P6, R25, R18, RZ ;  /* 0x0000001219147210 */ /* 0x000fe40007fde0ff */
[----:B------:R-:W-:Y:S02]  /*0780*/  SHF.R.U32.HI R4, RZ, 0x1f, R17 ;  /* 0x0000001fff047819 */ /* 0x000fe40000011611 */
[----:B------:R-:W-:Y:S02]  /*0790*/  LEA.HI.X.SX32 R21, R25, R14, 0x1, P6 ;  /* 0x0000000e19157211 */ /* 0x000fe400030f0eff */
[----:B------:R-:W-:-:S02]  /*07a0*/  LEA R16, P6, R20, UR6, 0x2 ;  /* 0x0000000614107c11 */ /* 0x000fc4000f8c10ff */
[CC--:B------:R-:W-:Y:S02]  /*07b0*/  LEA.HI.SX32 R14, R17.reuse, R4.reuse, 0x19 ;  /* 0x00000004110e7211 */ /* 0x0c0fe400078fcaff */
[----:B------:R-:W-:Y:S02]  /*07c0*/  LEA.HI.SX32 R12, R17, R4, 0x12 ;  /* 0x00000004110c7211 */ /* 0x000fe400078f92ff */
[----:B------:R-:W-:Y:S01]  /*07d0*/  LEA.HI.X R17, R20, UR7, R21, 0x2, P6 ;  /* 0x0000000714117c11 */ /* 0x000fe2000b0f1415 */
[----:B------:R-:W-:Y:S01]  /*07e0*/  FADD R20, R0, R23 ;  /* 0x0000001700147221 */ /* 0x000fe20000000000 */
[----:B------:R-:W-:Y:S02]  /*07f0*/  LEA.HI R4, R14, R14, RZ, 0x7 ;  /* 0x0000000e0e047211 */ /* 0x000fe400078f38ff */
[----:B------:R-:W-:Y:S01]  /*0800*/  FSETP.GEU.AND P6, PT, R0, -R23, PT ;  /* 0x800000170000720b */ /* 0x000fe20003fce000 */
[----:B------:R-:W-:Y:S01]  /*0810*/  IMAD R0, R12, 0x3840, RZ ;  /* 0x000038400c007824 */ /* 0x000fe200078e02ff */
[----:B------:R-:W-:Y:S01]  /*0820*/  LOP3.LUT R23, R4, 0xffffff80, RZ, 0xc0, !PT ;  /* 0xffffff8004177812 */ /* 0x000fe200078ec0ff */
[----:B------:R-:W-:Y:S01]  /*0830*/  FADD R12, R6, R7 ;  /* 0x00000007060c7221 */ /* 0x000fe20000000000 */
[----:B------:R-:W-:Y:S01]  /*0840*/  FSEL R4, R20, RZ, P6 ;  /* 0x000000ff14047208 */ /* 0x000fe20003000000 */
[----:B------:R-:W-:Y:S01]  /*0850*/  IMAD R21, R14, -0xe1, R15 ;  /* 0xffffff1f0e157824 */ /* 0x000fe200078e020f */
[----:B------:R-:W-:Y:S01]  /*0860*/  FSETP.GEU.AND P6, PT, R6, -R7, PT ;  /* 0x800000070600720b */ /* 0x000fe20003fce000 */
[----:B------:R-:W-:-:S02]  /*0870*/  IMAD.IADD R23, R14, 0x1, -R23 ;  /* 0x000000010e177824 */ /* 0x000fc400078e0a17 */
[----:B------:R-:W-:Y:S01]  /*0880*/  IMAD R22, R21, 0x40, R0 ;  /* 0x0000004015167824 */ /* 0x000fe200078e0200 */
[----:B------:R-:W-:Y:S02]  /*0890*/  @P0 FSEL R4, R12, RZ, P6 ;  /* 0x000000ff0c040208 */ /* 0x000fe40003000000 */
[C---:B------:R-:W-:Y:S01]  /*08a0*/  ISETP.LT.AND P0, PT, R25.reuse, 0x40, !P1 ;  /* 0x000000401900780c */ /* 0x040fe20004f01270 */
[----:B------:R-:W-:Y:S01]  /*08b0*/  IMAD.IADD R21, R25, 0x1, R18 ;  /* 0x0000000119157824 */ /* 0x000fe200078e0212 */
[----:B------:R-:W-:Y:S02]  /*08c0*/  SHF.R.S32.HI R32, RZ, 0x1f, R22 ;  /* 0x0000001fff207819 */ /* 0x000fe40000011416 */
[----:B------:R-:W-:Y:S02]  /*08d0*/  IADD3 R31, P6, R23, R22, RZ ;  /* 0x00000016171f7210 */ /* 0x000fe40007fde0ff */
[----:B------:R-:W-:Y:S02]  /*08e0*/  SEL R33, R33, RZ, P4 ;  /* 0x000000ff21217207 */ /* 0x000fe40002000000 */
[----:B------:R-:W-:-:S02]  /*08f0*/  SEL R34, R34, RZ, P4 ;  /* 0x000000ff22227207 */ /* 0x000fc40002000000 */
[----:B------:R-:W-:Y:S02]  /*0900*/  SEL R30, R30, RZ, P3 ;  /* 0x000000ff1e1e7207 */ /* 0x000fe40001800000 */
[----:B------:R-:W-:Y:S01]  /*0910*/  SEL R35, R19, RZ, P3 ;  /* 0x000000ff13237207 */ /* 0x000fe20001800000 */
[----:B------:R-:W-:Y:S01]  /*0920*/  IMAD.MOV.U32 R14, RZ, RZ, RZ ;  /* 0x000000ffff0e7224 */ /* 0x000fe200078e00ff */
[----:B------:R-:W-:Y:S02]  /*0930*/  ISETP.GE.AND P3, PT, R27, 0x40, PT ;  /* 0x000000401b00780c */ /* 0x000fe40003f66270 */
[----:B------:R-:W-:Y:S01]  /*0940*/  ISETP.GE.AND P4, PT, R29, 0x40, PT ;  /* 0x000000401d00780c */ /* 0x000fe20003f86270 */
[----:B------:R-:W-:Y:S01]  /*0950*/  IMAD.MOV.U32 R12, RZ, RZ, RZ ;  /* 0x000000ffff0c7224 */ /* 0x000fe200078e00ff */
[----:B------:R-:W-:Y:S01]  /*0960*/  LEA.HI.X.SX32 R32, R23, R32, 0x1, P6 ;  /* 0x0000002017207211 */ /* 0x000fe200030f0eff */
[----:B------:R-:W-:Y:S01]  /*0970*/  IMAD.WIDE R20, R21, 0x4, R10 ;  /* 0x0000000415147825 */ /* 0x000fe200078e020a */
[----:B------:R-:W-:-:S02]  /*0980*/  SEL R27, R28, RZ, P5 ;  /* 0x000000ff1c1b7207 */ /* 0x000fc40002800000 */
[----:B------:R-:W-:Y:S01]  /*0990*/  SEL R26, R26, RZ, P5 ;  /* 0x000000ff1a1a7207 */ /* 0x000fe20002800000 */
[----:B------:R-:W-:Y:S01]  /*09a0*/  IMAD.WIDE R6, R25, 0x4, R2 ;  /* 0x0000000419067825 */ /* 0x000fe200078e0202 */
[C---:B------:R-:W-:Y:S01]  /*09b0*/  LEA R18, P6, R31.reuse, UR6, 0x2 ;  /* 0x000000061f127c11 */ /* 0x040fe2000f8c10ff */
[----:B------:R0:W2:Y:S01]  /*09c0*/  @P0 LDG.E.EL R14, desc[UR4][R20.64] ;  /* 0x00000004140e0981 */ /* 0x0000a2000c2e1900 */
[C---:B------:R-:W-:Y:S01]  /*09d0*/  FSETP.GEU.AND P5, PT, R34.reuse, -R33, PT ;  /* 0x800000212200720b */ /* 0x040fe20003fae000 */
[----:B------:R-:W-:Y:S01]  /*09e0*/  FADD R33, R34, R33 ;  /* 0x0000002122217221 */ /* 0x000fe20000000000 */
[----:B------:R-:W-:Y:S01]  /*09f0*/  LEA.HI.X R19, R31, UR7, R32, 0x2, P6 ;  /* 0x000000071f137c11 */ /* 0x000fe2000b0f1420 */
[----:B------:R1:W4:Y:S01]  /*0a00*/  @P0 LDG.E.EL R12, desc[UR4][R6.64] ;  /* 0x00000004060c0981 */ /* 0x000322000c2e1900 */
[C---:B------:R-:W-:Y:S01]  /*0a10*/  FSETP.GEU.AND P6, PT, R26.reuse, -R27, PT ;  /* 0x8000001b1a00720b */ /* 0x040fe20003fce000 */
[----:B0-----:R-:W-:Y:S01]  /*0a20*/  FADD R20, R26, R27 ;  /* 0x0000001b1a147221 */ /* 0x001fe20000000000 */
[----:B------:R-:W-:-:S02]  /*0a30*/  IMAD.IADD R21, R23, 0x1, R22 ;  /* 0x0000000117157824 */ /* 0x000fc400078e0216 */
[----:B------:R-:W-:Y:S02]  /*0a40*/  IMAD.MOV.U32 R22, RZ, RZ, RZ ;  /* 0x000000ffff167224 */ /* 0x000fe400078e00ff */
[----:B------:R-:W-:Y:S01]  /*0a50*/  IMAD.WIDE R26, R25, 0x4, R8 ;  /* 0x00000004191a7825 */ /* 0x000fe200078e0208 */
[----:B---3--:R-:W-:Y:S02]  /*0a60*/  SEL R29, R24, RZ, P2 ;  /* 0x000000ff181d7207 */ /* 0x008fe40001000000 */
[----:B-----5:R-:W-:Y:S02]  /*0a70*/  SEL R24, R5, RZ, P2 ;  /* 0x000000ff05187207 */ /* 0x020fe40001000000 */
[C---:B------:R-:W-:Y:S01]  /*0a80*/  FSETP.GEU.AND P2, PT, R35.reuse, -R30, PT ;  /* 0x8000001e2300720b */ /* 0x040fe20003f4e000 */
[----:B------:R-:W-:Y:S01]  /*0a90*/  FADD R30, R35, R30 ;  /* 0x0000001e231e7221 */ /* 0x000fe20000000000 */
[----:B------:R-:W-:Y:S01]  /*0aa0*/  FSEL R5, R33, RZ, P5 ;  /* 0x000000ff21057208 */ /* 0x000fe20002800000 */
[----:B-1----:R-:W-:-:S03]  /*0ab0*/  FADD R7, R24, R29 ;  /* 0x0000001d18077221 */ /* 0x002fc60000000000 */
[----:B------:R-:W-:Y:S02]  /*0ac0*/  FSEL R6, R30, RZ, P2 ;  /* 0x000000ff1e067208 */ /* 0x000fe40001000000 */
[----:B------:R-:W-:Y:S02]  /*0ad0*/  ISETP.GE.AND P2, PT, R23, 0x40, PT ;  /* 0x000000401700780c */ /* 0x000fe40003f46270 */
[----:B------:R-:W-:Y:S02]  /*0ae0*/  FSETP.GEU.AND P5, PT, R24, -R29, PT ;  /* 0x8000001d1800720b */ /* 0x000fe40003fae000 */
[----:B------:R-:W-:Y:S02]  /*0af0*/  @P3 FSEL R5, R20, RZ, P6 ;  /* 0x000000ff14053208 */ /* 0x000fe40003000000 */
[----:B------:R-:W-:Y:S02]  /*0b00*/  ISETP.GT.AND P3, PT, R25, 0x3f, !P1 ;  /* 0x0000003f1900780c */ /* 0x000fe40004f64270 */
[----:B------:R-:W-:-:S02]  /*0b10*/  ISETP.LT.AND P6, PT, R15, 0x1c200, !P2 ;  /* 0x0001c2000f00780c */ /* 0x000fc400057c1270 */
[----:B------:R-:W-:Y:S02]  /*0b20*/  @P4 FSEL R6, R7, RZ, P5 ;  /* 0x000000ff07064208 */ /* 0x000fe40002800000 */
[----:B------:R-:W-:Y:S01]  /*0b30*/  ISETP.GE.AND P4, PT, R15, 0x1c200, PT ;  /* 0x0001c2000f00780c */ /* 0x000fe20003f86270 */
[----:B------:R-:W-:Y:S01]  /*0b40*/  IMAD.MOV.U32 R7, RZ, RZ, RZ ;  /* 0x000000ffff077224 */ /* 0x000fe200078e00ff */
[----:B------:R-:W-:Y:S01]  /*0b50*/  CS2R R30, SRZ ;  /* 0x00000000001e7805 */ /* 0x000fe2000001ff00 */
[----:B------:R-:W-:Y:S01]  /*0b60*/  IMAD.WIDE R20, R21, 0x4, R10 ;  /* 0x0000000415147825 */ /* 0x000fe200078e020a */
[----:B------:R-:W-:-:S03]  /*0b70*/  ISETP.GT.AND P5, PT, R23, 0x3f, !P4 ;  /* 0x0000003f1700780c */ /* 0x000fc600067a4270 */
[----:B------:R-:W-:Y:S01]  /*0b80*/  IMAD.MOV.U32 R24, RZ, RZ, RZ ;  /* 0x000000ffff187224 */ /* 0x000fe200078e00ff */
[----:B------:R0:W3:Y:S01]  /*0b90*/  @P3 LDG.E.EL R22, desc[UR4][R16.64+-0x100] ;  /* 0xffff000410163981 */ /* 0x0000e2000c2e1900 */
[----:B------:R-:W-:-:S03]  /*0ba0*/  IMAD.WIDE R28, R23, 0x4, R2 ;  /* 0x00000004171c7825 */ /* 0x000fc600078e0202 */
[----:B------:R1:W5:Y:S01]  /*0bb0*/  @P6 LDG.E.EL R7, desc[UR4][R20.64] ;  /* 0x0000000414076981 */ /* 0x000362000c2e1900 */
[----:B------:R-:W-:-:S03]  /*0bc0*/  IMAD.WIDE R32, R23, 0x4, R8 ;  /* 0x0000000417207825 */ /* 0x000fc600078e0208 */
[----:B------:R0:W5:Y:S01]  /*0bd0*/  @P3 LDG.E.EL R30, desc[UR4][R26.64+-0x100] ;  /* 0xffff00041a1e3981 */ /* 0x000162000c2e1900 */
[----:B------:R-:W-:-:S03]  /*0be0*/  IMAD.MOV.U32 R23, RZ, RZ, RZ ;  /* 0x000000ffff177224 */ /* 0x000fc600078e00ff */
[----:B------:R-:W5:Y:S04]  /*0bf0*/  @P6 LDG.E.EL R24, desc[UR4][R28.64] ;  /* 0x000000041c186981 */ /* 0x000f68000c2e1900 */
[----:B------:R-:W5:Y:S04]  /*0c00*/  @P5 LDG.E.EL R31, desc[UR4][R32.64+-0x100] ;  /* 0xffff0004201f5981 */ /* 0x000f68000c2e1900 */
[----:B------:R1:W5:Y:S01]  /*0c10*/  @P5 LDG.E.EL R23, desc[UR4][R18.64+-0x100] ;  /* 0xffff000412175981 */ /* 0x000362000c2e1900 */
[----:B------:R-:W-:Y:S02]  /*0c20*/  VIADD R35, R13, 0x201 ;  /* 0x000002010d237836 */ /* 0x000fe40000000000 */
[----:B------:R-:W-:-:S04]  /*0c30*/  IMAD.MOV.U32 R34, RZ, RZ, RZ ;  /* 0x000000ffff227224 */ /* 0x000fc800078e00ff */
[----:B0-----:R-:W-:-:S05]  /*0c40*/  IMAD.HI R16, R35, -0x6e5d4c3b, R34 ;  /* 0x91a2b3c523107827 */ /* 0x001fca00078e0222 */
[----:B-1----:R-:W-:Y:S01]  /*0c50*/  SHF.R.U32.HI R21, RZ, 0x1f, R16 ;  /* 0x0000001fff157819 */ /* 0x002fe20000011610 */
[----:B------:R-:W-:-:S03]  /*0c60*/  VIADD R17, R13, 0x202 ;  /* 0x000002020d117836 */ /* 0x000fc60000000000 */
[----:B------:R-:W-:Y:S01]  /*0c70*/  LEA.HI.SX32 R21, R16, R21, 0x19 ;  /* 0x0000001510157211 */ /* 0x000fe200078fcaff */
[----:B------:R-:W-:-:S04]  /*0c80*/  IMAD.MOV.U32 R16, RZ, RZ, RZ ;  /* 0x000000ffff107224 */ /* 0x000fc800078e00ff */
[----:B------:R-:W-:Y:S01]  /*0c90*/  IMAD.HI R27, R17, -0x6e5d4c3b, R16 ;  /* 0x91a2b3c5111b7827 */ /* 0x000fe200078e0210 */
[----:B------:R-:W-:-:S04]  /*0ca0*/  LEA.HI R16, R21, R21, RZ, 0x7 ;  /* 0x0000001515107211 */ /* 0x000fc800078f38ff */
[----:B------:R-:W-:Y:S02]  /*0cb0*/  LOP3.LUT R16, R16, 0xffffff80, RZ, 0xc0, !PT ;  /* 0xffffff8010107812 */ /* 0x000fe400078ec0ff */
[----:B------:R-:W-:Y:S01]  /*0cc0*/  SHF.R.U32.HI R20, RZ, 0x1f, R27 ;  /* 0x0000001fff147819 */ /* 0x000fe2000001161b */
[C---:B------:R-:W-:Y:S02]  /*0cd0*/  IMAD R35, R21.reuse, -0xe1, R35 ;  /* 0xffffff1f15237824 */ /* 0x040fe400078e0223 */
[----:B------:R-:W-:Y:S01]  /*0ce0*/  IMAD.IADD R19, R21, 0x1, -R16 ;  /* 0x0000000115137824 */ /* 0x000fe200078e0a10 */
[----:B------:R-:W-:Y:S02]  /*0cf0*/  LEA.HI.SX32 R27, R27, R20, 0x19 ;  /* 0x000000141b1b7211 */ /* 0x000fe400078fcaff */
[----:B--2---:R-:W-:Y:S02]  /*0d00*/  SEL R14, R14, RZ, P0 ;  /* 0x000000ff0e0e7207 */ /* 0x004fe40000000000 */
[----:B----4-:R-:W-:-:S02]  /*0d10*/  SEL R21, R12, RZ, P0 ;  /* 0x000000ff0c157207 */ /* 0x010fc40000000000 */
[----:B------:R-:W-:Y:S02]  /*0d20*/  ISETP.GE.AND P0, PT, R25, 0x40, PT ;  /* 0x000000401900780c */ /* 0x000fe40003f06270 */
[----:B------:R-:W-:-:S04]  /*0d30*/  LEA.HI R12, R27, R27, RZ, 0x7 ;  /* 0x0000001b1b0c7211 */ /* 0x000fc800078f38ff */
[----:B------:R-:W-:Y:S01]  /*0d40*/  LOP3.LUT R12, R12, 0xffffff80, RZ, 0xc0, !PT ;  /* 0xffffff800c0c7812 */ /* 0x000fe200078ec0ff */
[----:B------:R-:W-:Y:S02]  /*0d50*/  IMAD R17, R27, -0xe1, R17 ;  /* 0xffffff1f1b117824 */ /* 0x000fe400078e0211 */
[----:B------:R-:W-:-:S04]  /*0d60*/  IMAD.WIDE R32, R19, 0x4, R2 ;  /* 0x0000000413207825 */ /* 0x000fc800078e0202 */
[----:B------:R-:W-:Y:S01]  /*0d70*/  IMAD.MOV.U32 R26, RZ, RZ, RZ ;  /* 0x000000ffff1a7224 */ /* 0x000fe200078e00ff */
[----:B---3--:R-:W-:Y:S02]  /*0d80*/  SEL R22, R22, RZ, P3 ;  /* 0x000000ff16167207 */ /* 0x008fe40001800000 */
[----:B-----5:R-:W-:Y:S01]  /*0d90*/  SEL R16, R7, RZ, P6 ;  /* 0x000000ff07107207 */ /* 0x020fe20003000000 */
[----:B------:R-:W-:Y:S01]  /*0da0*/  FADD R7, R14, R21 ;  /* 0x000000150e077221 */ /* 0x000fe20000000000 */
[----:B------:R-:W-:Y:S02]  /*0db0*/  SEL R29, R30, RZ, P3 ;  /* 0x000000ff1e1d7207 */ /* 0x000fe40001800000 */
[----:B------:R-:W-:Y:S02]  /*0dc0*/  FSETP.GEU.AND P3, PT, R14, -R21, PT ;  /* 0x800000150e00720b */ /* 0x000fe40003f6e000 */
[----:B------:R-:W-:Y:S01]  /*0dd0*/  SEL R25, R24, RZ, P6 ;  /* 0x000000ff18197207 */ /* 0x000fe20003000000 */
[C---:B------:R-:W-:Y:S01]  /*0de0*/  FADD R14, R22.reuse, R29 ;  /* 0x0000001d160e7221 */ /* 0x040fe20000000000 */
[----:B------:R-:W-:-:S02]  /*0df0*/  FSETP.GEU.AND P6, PT, R22, -R29, PT ;  /* 0x8000001d1600720b */ /* 0x000fc40003fce000 */
[----:B------:R-:W-:Y:S02]  /*0e00*/  FSEL R7, R7, RZ, P3 ;  /* 0x000000ff07077208 */ /* 0x000fe40001800000 */
[----:B------:R-:W-:Y:S02]  /*0e10*/  SEL R18, R31, RZ, P5 ;  /* 0x000000ff1f127207 */ /* 0x000fe40002800000 */
[----:B------:R-:W-:Y:S02]  /*0e20*/  SEL R23, R23, RZ, P5 ;  /* 0x000000ff17177207 */ /* 0x000fe40002800000 */
[C---:B------:R-:W-:Y:S01]  /*0e30*/  FSETP.GEU.AND P3, PT, R16.reuse, -R25, PT ;  /* 0x800000191000720b */ /* 0x040fe20003f6e000 */
[----:B------:R-:W-:Y:S01]  /*0e40*/  FADD R16, R16, R25 ;  /* 0x0000001910107221 */ /* 0x000fe20000000000 */
[----:B------:R-:W-:Y:S01]  /*0e50*/  IMAD.IADD R21, R27, 0x1, -R12 ;  /* 0x000000011b157824 */ /* 0x000fe200078e0a0c */
[----:B------:R-:W-:Y:S02]  /*0e60*/  @P0 FSEL R7, R14, RZ, P6 ;  /* 0x000000ff0e070208 */ /* 0x000fe40003000000 */
[----:B------:R-:W-:-:S02]  /*0e70*/  ISETP.GE.AND P0, PT, R19, 0x40, PT ;  /* 0x000000401300780c */ /* 0x000fc40003f06270 */
[C---:B------:R-:W-:Y:S01]  /*0e80*/  FSETP.GEU.AND P6, PT, R23.reuse, -R18, PT ;  /* 0x800000121700720b */ /* 0x040fe20003fce000 */
[----:B------:R-:W-:Y:S01]  /*0e90*/  FADD R18, R23, R18 ;  /* 0x0000001217127221 */ /* 0x000fe20000000000 */
[----:B------:R-:W-:Y:S01]  /*0ea0*/  FSEL R16, R16, RZ, P3 ;  /* 0x000000ff10107208 */ /* 0x000fe20001800000 */
[--C-:B------:R-:W-:Y:S01]  /*0eb0*/  IMAD R14, R35, 0x40, R0.reuse ;  /* 0x00000040230e7824 */ /* 0x100fe200078e0200 */
[----:B------:R-:W-:Y:S02]  /*0ec0*/  ISETP.GE.AND P3, PT, R21, 0x40, PT ;  /* 0x000000401500780c */ /* 0x000fe40003f66270 */
[----:B------:R-:W-:Y:S01]  /*0ed0*/  ISETP.LT.AND P5, PT, R15, 0x1c200, !P0 ;  /* 0x0001c2000f00780c */ /* 0x000fe200047a1270 */
[----:B------:R-:W-:Y:S01]  /*0ee0*/  IMAD R12, R17, 0x40, R0 ;  /* 0x00000040110c7824 */ /* 0x000fe200078e0200 */
[----:B------:R-:W-:Y:S01]  /*0ef0*/  @P2 FSEL R16, R18, RZ, P6 ;  /* 0x000000ff12102208 */ /* 0x000fe20003000000 */
[----:B------:R-:W-:Y:S01]  /*0f00*/  IMAD.IADD R29, R19, 0x1, R14 ;  /* 0x00000001131d7824 */ /* 0x000fe200078e020e */
[----:B------:R-:W-:Y:S01]  /*0f10*/  ISETP.LT.AND P6, PT, R15, 0x1c200, !P3 ;  /* 0x0001c2000f00780c */ /* 0x000fe20005fc1270 */
[----:B------:R-:W-:Y:S01]  /*0f20*/  IMAD.MOV.U32 R18, RZ, RZ, RZ ;  /* 0x000000ffff127224 */ /* 0x000fe200078e00ff */
[----:B------:R-:W-:Y:S01]  /*0f30*/  CS2R R24, SRZ ;  /* 0x0000000000187805 */ /* 0x000fe2000001ff00 */
[----:B------:R-:W-:-:S02]  /*0f40*/  IMAD.IADD R31, R21, 0x1, R12 ;  /* 0x00000001151f7824 */ /* 0x000fc400078e020c */
[----:B------:R-:W-:-:S04]  /*0f50*/  IMAD.WIDE R28, R29, 0x4, R10 ;  /* 0x000000041d1c7825 */ /* 0x000fc800078e020a */
[----:B------:R-:W-:Y:S01]  /*0f60*/  IMAD.WIDE R30, R31, 0x4, R10 ;  /* 0x000000041f1e7825 */ /* 0x000fe200078e020a */
[----:B------:R0:W2:Y:S03]  /*0f70*/  @P5 LDG.E.EL R18, desc[UR4][R28.64] ;  /* 0x000000041c125981 */ /* 0x0000a6000c2e1900 */
[----:B------:R-:W-:Y:S01]  /*0f80*/  IMAD.WIDE R34, R21, 0x4, R2 ;  /* 0x0000000415227825 */ /* 0x000fe200078e0202 */
[----:B------:R-:W3:Y:S04]  /*0f90*/  @P5 LDG.E.EL R24, desc[UR4][R32.64] ;  /* 0x0000000420185981 */ /* 0x000ee8000c2e1900 */
[----:B------:R-:W4:Y:S04]  /*0fa0*/  @P6 LDG.E.EL R25, desc[UR4][R30.64] ;  /* 0x000000041e196981 */ /* 0x000f28000c2e1900 */
[----:B------:R-:W5:Y:S01]  /*0fb0*/  @P6 LDG.E.EL R26, desc[UR4][R34.64] ;  /* 0x00000004221a6981 */ /* 0x000f62000c2e1900 */
[----:B------:R-:W-:-:S02]  /*0fc0*/  VIADD R23, R13, 0x203 ;  /* 0x000002030d177836 */ /* 0x000fc40000000000 */
[----:B------:R-:W-:-:S04]  /*0fd0*/  IMAD.MOV.U32 R22, RZ, RZ, RZ ;  /* 0x000000ffff167224 */ /* 0x000fc800078e00ff */
[----:B------:R-:W-:-:S05]  /*0fe0*/  IMAD.HI R17, R23, -0x6e5d4c3b, R22 ;  /* 0x91a2b3c517117827 */ /* 0x000fca00078e0216 */
[----:B------:R-:W-:-:S04]  /*0ff0*/  SHF.R.U32.HI R20, RZ, 0x1f, R17 ;  /* 0x0000001fff147819 */ /* 0x000fc80000011611 */
[----:B------:R-:W-:-:S04]  /*1000*/  LEA.HI.SX32 R17, R17, R20, 0x19 ;  /* 0x0000001411117211 */ /* 0x000fc800078fcaff */
[----:B------:R-:W-:-:S04]  /*1010*/  LEA.HI R20, R17, R17, RZ, 0x7 ;  /* 0x0000001111147211 */ /* 0x000fc800078f38ff */
[----:B------:R-:W-:Y:S01]  /*1020*/  LOP3.LUT R20, R20, 0xffffff80, RZ, 0xc0, !PT ;  /* 0xffffff8014147812 */ /* 0x000fe200078ec0ff */
[----:B------:R-:W-:-:S04]  /*1030*/  IMAD R23, R17, -0xe1, R23 ;  /* 0xffffff1f11177824 */ /* 0x000fc800078e0217 */
[----:B------:R-:W-:Y:S02]  /*1040*/  IMAD.IADD R17, R17, 0x1, -R20 ;  /* 0x0000000111117824 */ /* 0x000fe400078e0a14 */
[----:B------:R-:W-:Y:S01]  /*1050*/  IMAD R20, R23, 0x40, R0 ;  /* 0x0000004017147824 */ /* 0x000fe200078e0200 */
[----:B------:R-:W-:Y:S02]  /*1060*/  SHF.R.S32.HI R22, RZ, 0x1f, R14 ;  /* 0x0000001fff167819 */ /* 0x000fe4000001140e */
[C---:B------:R-:W-:Y:S01]  /*1070*/  ISETP.GE.AND P2, PT, R17.reuse, 0x40, PT ;  /* 0x000000401100780c */ /* 0x040fe20003f46270 */
[C---:B------:R-:W-:Y:S02]  /*1080*/  IMAD.IADD R27, R17.reuse, 0x1, R20 ;  /* 0x00000001111b7824 */ /* 0x040fe400078e0214 */
[----:B------:R-:W-:-:S04]  /*1090*/  IMAD.WIDE R2, R17, 0x4, R2 ;  /* 0x0000000411027825 */ /* 0x000fc800078e0202 */
[----:B------:R-:W-:Y:S01]  /*10a0*/  IMAD.WIDE R10, R27, 0x4, R10 ;  /* 0x000000041b0a7825 */ /* 0x000fe200078e020a */
[----:B0-----:R-:W-:Y:S02]  /*10b0*/  CS2R R28, SRZ ;  /* 0x00000000001c7805 */ /* 0x001fe4000001ff00 */
[----:B--2---:R-:W-:Y:S02]  /*10c0*/  SEL R0, R18, RZ, P5 ;  /* 0x000000ff12007207 */ /* 0x004fe40002800000 */
[----:B---3--:R-:W-:Y:S02]  /*10d0*/  SEL R23, R24, RZ, P5 ;  /* 0x000000ff18177207 */ /* 0x008fe40002800000 */
[----:B------:R-:W-:Y:S02]  /*10e0*/  IADD3 R24, P5, R19, R14, RZ ;  /* 0x0000000e13187210 */ /* 0x000fe40007fbe0ff */
[----:B----4-:R-:W-:Y:S02]  /*10f0*/  SEL R25, R25, RZ, P6 ;  /* 0x000000ff19197207 */ /* 0x010fe40003000000 */
[----:B-----5:R-:W-:-:S02]  /*1100*/  SEL R18, R26, RZ, P6 ;  /* 0x000000ff1a127207 */ /* 0x020fc40003000000 */
[----:B------:R-:W-:Y:S02]  /*1110*/  ISETP.LT.AND P6, PT, R15, 0x1c200, !P2 ;  /* 0x0001c2000f00780c */ /* 0x000fe400057c1270 */
[----:B------:R-:W-:Y:S02]  /*1120*/  LEA.HI.X.SX32 R15, R19, R22, 0x1, P5 ;  /* 0x00000016130f7211 */ /* 0x000fe400028f0eff */
[----:B------:R-:W-:Y:S01]  /*1130*/  LEA R14, P5, R24, UR6, 0x2 ;  /* 0x00000006180e7c11 */ /* 0x000fe2000f8a10ff */
[----:B------:R-:W-:-:S03]  /*1140*/  IMAD.MOV.U32 R22, RZ, RZ, RZ ;  /* 0x000000ffff167224 */ /* 0x000fc600078e00ff */
[----:B------:R-:W-:Y:S01]  /*1150*/  LEA.HI.X R15, R24, UR7, R15, 0x2, P5 ;  /* 0x00000007180f7c11 */ /* 0x000fe2000a8f140f */
[----:B------:R-:W-:Y:S01]  /*1160*/  IMAD.MOV.U32 R24, RZ, RZ, RZ ;  /* 0x000000ffff187224 */ /* 0x000fe200078e00ff */
[C---:B------:R-:W-:Y:S01]  /*1170*/  ISETP.GT.AND P5, PT, R19.reuse, 0x3f, !P4 ;  /* 0x0000003f1300780c */ /* 0x040fe200067a4270 */
[----:B------:R-:W-:Y:S02]  /*1180*/  IMAD.WIDE R26, R19, 0x4, R8 ;  /* 0x00000004131a7825 */ /* 0x000fe400078e0208 */
[----:B------:R0:W2:Y:S04]  /*1190*/  @P6 LDG.E.EL R22, desc[UR4][R10.64] ;  /* 0x000000040a166981 */ /* 0x0000a8000c2e1900 */
[----:B------:R-:W3:Y:S06]  /*11a0*/  @P6 LDG.E.EL R24, desc[UR4][R2.64] ;  /* 0x0000000402186981 */ /* 0x000eec000c2e1900 */
[----:B------:R1:W4:Y:S04]  /*11b0*/  @P5 LDG.E.EL R28, desc[UR4][R26.64+-0x100] ;  /* 0xffff00041a1c5981 */ /* 0x000328000c2e1900 */
[----:B------:R5:W4:Y:S01]  /*11c0*/  @P5 LDG.E.EL R29, desc[UR4][R14.64+-0x100] ;  /* 0xffff00040e1d5981 */ /* 0x000b22000c2e1900 */
[----:B------:R-:W-:-:S02]  /*11d0*/  SHF.R.S32.HI R30, RZ, 0x1f, R12 ;  /* 0x0000001fff1e7819 */ /* 0x000fc4000001140c */
[----:B0-----:R-:W-:Y:S02]  /*11e0*/  SHF.R.S32.HI R10, RZ, 0x1f, R20 ;  /* 0x0000001fff0a7819 */ /* 0x001fe40000011414 */
[----:B-1----:R-:W-:Y:S01]  /*11f0*/  CS2R R26, SRZ ;  /* 0x00000000001a7805 */ /* 0x002fe2000001ff00 */
[----:B-----5:R-:W-:-:S04]  /*1200*/  IMAD.WIDE R14, R21, 0x4, R8 ;  /* 0x00000004150e7825 */ /* 0x020fc800078e0208 */
[----:B------:R-:W-:Y:S01]  /*1210*/  IMAD.WIDE R8, R17, 0x4, R8 ;  /* 0x0000000411087825 */ /* 0x000fe200078e0208 */
[----:B--2---:R-:W-:Y:S02]  /*1220*/  SEL R19, R22, RZ, P6 ;  /* 0x000000ff16137207 */ /* 0x004fe40003000000 */
[----:B---3--:R-:W-:Y:S02]  /*1230*/  SEL R22, R24, RZ, P6 ;  /* 0x000000ff18167207 */ /* 0x008fe40003000000 */
[----:B------:R-:W-:-:S04]  /*1240*/  IADD3 R24, P6, R21, R12, RZ ;  /* 0x0000000c15187210 */ /* 0x000fc80007fde0ff */
[----:B------:R-:W-:Y:S02]  /*1250*/  LEA.HI.X.SX32 R11, R21, R30, 0x1, P6 ;  /* 0x0000001e150b7211 */ /* 0x000fe400030f0eff */
[----:B----4-:R-:W-:Y:S02]  /*1260*/  SEL R12, R28, RZ, P5 ;  /* 0x000000ff1c0c7207 */ /* 0x010fe40002800000 */
[----:B------:R-:W-:Y:S02]  /*1270*/  SEL R29, R29, RZ, P5 ;  /* 0x000000ff1d1d7207 */ /* 0x000fe40002800000 */
[C---:B------:R-:W-:Y:S02]  /*1280*/  LEA R2, P6, R24.reuse, UR6, 0x2 ;  /* 0x0000000618027c11 */ /* 0x040fe4000f8c10ff */
[----:B------:R-:W-:Y:S02]  /*1290*/  IADD3 R20, P5, R17, R20, RZ ;  /* 0x0000001411147210 */ /* 0x000fe40007fbe0ff */
[----:B------:R-:W-:-:S02]  /*12a0*/  LEA.HI.X R3, R24, UR7, R11, 0x2, P6 ;  /* 0x0000000718037c11 */ /* 0x000fc4000b0f140b */
[----:B------:R-:W-:Y:S02]  /*12b0*/  LEA.HI.X.SX32 R11, R17, R10, 0x1, P5 ;  /* 0x0000000a110b7211 */ /* 0x000fe400028f0eff */
[----:B------:R-:W-:Y:S02]  /*12c0*/  ISETP.GT.AND P6, PT, R21, 0x3f, !P4 ;  /* 0x0000003f1500780c */ /* 0x000fe400067c4270 */
[----:B------:R-:W-:Y:S01]  /*12d0*/  LEA R10, P5, R20, UR6, 0x2 ;  /* 0x00000006140a7c11 */ /* 0x000fe2000f8a10ff */
[----:B------:R-:W-:-:S03]  /*12e0*/  IMAD.MOV.U32 R24, RZ, RZ, RZ ;  /* 0x000000ffff187224 */ /* 0x000fc600078e00ff */
[----:B------:R-:W-:Y:S02]  /*12f0*/  LEA.HI.X R11, R20, UR7, R11, 0x2, P5 ;  /* 0x00000007140b7c11 */ /* 0x000fe4000a8f140b */
[----:B------:R-:W-:Y:S01]  /*1300*/  ISETP.GT.AND P5, PT, R17, 0x3f, !P4 ;  /* 0x0000003f1100780c */ /* 0x000fe200067a4270 */
[----:B------:R-:W-:Y:S01]  /*1310*/  IMAD.MOV.U32 R17, RZ, RZ, RZ ;  /* 0x000000ffff117224 */ /* 0x000fe200078e00ff */
[----:B------:R-:W0:Y:S03]  /*1320*/  LDC.64 R20, c[0x0][0x230] ;  /* 0x00008c00ff147b82 */ /* 0x000e260000000a00 */
[----:B------:R-:W2:Y:S04]  /*1330*/  @P6 LDG.E.EL R24, desc[UR4][R2.64+-0x100] ;  /* 0xffff000402186981 */ /* 0x000ea8000c2e1900 */
[----:B------:R-:W3:Y:S04]  /*1340*/  @P6 LDG.E.EL R26, desc[UR4][R14.64+-0x100] ;  /* 0xffff00040e1a6981 */ /* 0x000ee8000c2e1900 */
[----:B------:R-:W4:Y:S04]  /*1350*/  @P5 LDG.E.EL R17, desc[UR4][R10.64+-0x100] ;  /* 0xffff00040a115981 */ /* 0x000f28000c2e1900 */
[----:B------:R-:W5:Y:S01]  /*1360*/  @P5 LDG.E.EL R27, desc[UR4][R8.64+-0x100] ;  /* 0xffff0004081b5981 */ /* 0x000f62000c2e1900 */
[----:B0-----:R-:W-:-:S05]  /*1370*/  IMAD.WIDE R20, R13, 0x4, R20 ;  /* 0x000000040d147825 */ /* 0x001fca00078e0214 */
[----:B------:R0:W-:Y:S01]  /*1380*/  @!P1 STG.E.128 desc[UR4][R20.64], R4 ;  /* 0x0000000414009986 */ /* 0x0001e2000c101d04 */
[----:B--2---:R-:W-:Y:S02]  /*1390*/  SEL R24, R24, RZ, P6 ;  /* 0x000000ff18187207 */ /* 0x004fe40003000000 */
[----:B---3--:R-:W-:Y:S02]  /*13a0*/  SEL R31, R26, RZ, P6 ;  /* 0x000000ff1a1f7207 */ /* 0x008fe40003000000 */
[C---:B------:R-:W-:Y:S01]  /*13b0*/  FSETP.GEU.AND P6, PT, R0.reuse, -R23, PT ;  /* 0x800000170000720b */ /* 0x040fe20003fce000 */
[----:B------:R-:W-:Y:S01]  /*13c0*/  FADD R0, R0, R23 ;  /* 0x0000001700007221 */ /* 0x000fe20000000000 */
[----:B----4-:R-:W-:Y:S02]  /*13d0*/  SEL R26, R17, RZ, P5 ;  /* 0x000000ff111a7207 */ /* 0x010fe40002800000 */
[----:B-----5:R-:W-:Y:S02]  /*13e0*/  SEL R27, R27, RZ, P5 ;  /* 0x000000ff1b1b7207 */ /* 0x020fe40002800000 */
[C---:B------:R-:W-:Y:S01]  /*13f0*/  FSETP.GEU.AND P5, PT, R25.reuse, -R18, PT ;  /* 0x800000121900720b */ /* 0x040fe20003fae000 */
[----:B------:R-:W-:Y:S01]  /*1400*/  FADD R18, R25, R18 ;  /* 0x0000001219127221 */ /* 0x000fe20000000000 */
[----:B------:R-:W-:-:S02]  /*1410*/  FSEL R17, R0, RZ, P6 ;  /* 0x000000ff00117208 */ /* 0x000fc40003000000 */
[C---:B------:R-:W-:Y:S01]  /*1420*/  FSETP.GEU.AND P6, PT, R19.reuse, -R22, PT ;  /* 0x800000161300720b */ /* 0x040fe20003fce000 */
[----:B------:R-:W-:Y:S01]  /*1430*/  FADD R19, R19, R22 ;  /* 0x0000001613137221 */ /* 0x000fe20000000000 */
[----:B------:R-:W-:Y:S01]  /*1440*/  FSEL R18, R18, RZ, P5 ;  /* 0x000000ff12127208 */ /* 0x000fe20002800000 */
[----:B------:R-:W-:Y:S01]  /*1450*/  FADD R0, R24, R31 ;  /* 0x0000001f18007221 */ /* 0x000fe20000000000 */
[C---:B------:R-:W-:Y:S01]  /*1460*/  FSETP.GEU.AND P5, PT, R29.reuse, -R12, PT ;  /* 0x8000000c1d00720b */ /* 0x040fe20003fae000 */
[----:B------:R-:W-:Y:S01]  /*1470*/  FADD R12, R29, R12 ;  /* 0x0000000c1d0c7221 */ /* 0x000fe20000000000 */
[----:B------:R-:W-:Y:S01]  /*1480*/  FSEL R19, R19, RZ, P6 ;  /* 0x000000ff13137208 */ /* 0x000fe20003000000 */
[----:B------:R-:W-:Y:S01]  /*1490*/  FADD R2, R26, R27 ;  /* 0x0000001b1a027221 */ /* 0x000fe20000000000 */
[----:B------:R-:W-:Y:S02]  /*14a0*/  FSETP.GEU.AND P6, PT, R24, -R31, PT ;  /* 0x8000001f1800720b */ /* 0x000fe40003fce000 */
[----:B------:R-:W-:-:S02]  /*14b0*/  FSETP.GEU.AND P1, PT, R26, -R27, PT ;  /* 0x8000001b1a00720b */ /* 0x000fc40003f2e000 */
[----:B------:R-:W-:Y:S02]  /*14c0*/  @P0 FSEL R17, R12, RZ, P5 ;  /* 0x000000ff0c110208 */ /* 0x000fe40002800000 */
[----:B------:R-:W-:Y:S02]  /*14d0*/  @P3 FSEL R18, R0, RZ, P6 ;  /* 0x000000ff00123208 */ /* 0x000fe40003000000 */
[----:B------:R-:W-:Y:S01]  /*14e0*/  @P2 FSEL R19, R2, RZ, P1 ;  /* 0x000000ff02132208 */ /* 0x000fe20000800000 */
[----:B0-----:R-:W-:Y:S06]  /*14f0*/  @P4 EXIT ;  /* 0x000000000000494d */ /* 0x001fec0003800000 */
[----:B------:R-:W-:Y:S01]  /*1500*/  STG.E.128 desc[UR4][R20.64+0x800], R16 ;  /* 0x0008001014007986 */ /* 0x000fe2000c101d04 */
[----:B------:R-:W-:Y:S05]  /*1510*/  EXIT ;  /* 0x000000000000794d */ /* 0x000fea0003800000 */
.L_x_0:
[----:B------:R-:W-:-:S00]  /*1520*/  BRA `(.L_x_0) ;  /* 0xfffffffc00fc7947 */ /* 0x000fc0000383ffff */
[----:B------:R-:W-:-:S00]  /*1530*/  NOP ;  /* 0x0000000000007918 */ /* 0x000fc00000000000 */
        /* <DEDUP_REMOVED lines=12> */
.L_x_1:


//--------------------- .nv.constant0.triton_poi_fused_cat_7 --------------------------
	.section	.nv.constant0.triton_poi_fused_cat_7,"a",@progbits
	.sectionflags	@""
	.align	4
.nv.constant0.triton_poi_fused_cat_7:
	.zero		572
